//
// Generated by NVIDIA NVVM Compiler
//
// Compiler Build ID: CL-36424714
// Cuda compilation tools, release 13.0, V13.0.88
// Based on NVVM 20.0.0
//

.version 9.0
.target sm_100
.address_size 64

	// .globl	_Z8gpu_sqrtPfi

.visible .entry _Z8gpu_sqrtPfi(
	.param .u64 .ptr .align 1 _Z8gpu_sqrtPfi_param_0,
	.param .u32 _Z8gpu_sqrtPfi_param_1
)
{
	.reg .pred 	%p<2>;
	.reg .b32 	%r<6>;
	.reg .b32 	%f<3>;
	.reg .b64 	%rd<5>;

	ld.param.u64 	%rd1, [_Z8gpu_sqrtPfi_param_0];
	ld.param.u32 	%r2, [_Z8gpu_sqrtPfi_param_1];
	mov.u32 	%r3, %ctaid.x;
	mov.u32 	%r4, %ntid.x;
	mov.u32 	%r5, %tid.x;
	mad.lo.s32 	%r1, %r3, %r4, %r5;
	setp.ge.s32 	%p1, %r1, %r2;
	@%p1 bra 	$L__BB0_2;
	cvta.to.global.u64 	%rd2, %rd1;
	mul.wide.s32 	%rd3, %r1, 4;
	add.s64 	%rd4, %rd2, %rd3;
	ld.global.f32 	%f1, [%rd4];
	sqrt.rn.f32 	%f2, %f1;
	st.global.f32 	[%rd4], %f2;
$L__BB0_2:
	ret;

}


// ===== COMPILED SASS (sm_100) =====

	.target	sm_100

	.elftype	@"ET_EXEC"


//--------------------- .note.nv.tkinfo           --------------------------
	.section	.note.nv.tkinfo,"",@"SHT_NOTE"
	.sectionflags	@"SHF_NOTE_NV_TKINFO"
	.tkinfo
        /*0018*/ 	.word	0x00000002
        /*0030*/ 	.string	""
        /*0030*/ 	.string	"ptxas"
        /*0030*/ 	.string	"Cuda compilation tools, release 13.0, V13.0.88"
        /*0030*/ 	.string	"Build cuda_13.0.r13.0/compiler.36424714_0"
        /*0030*/ 	.string	"-arch sm_100 -m 64 "



//--------------------- .note.nv.cuinfo           --------------------------
	.section	.note.nv.cuinfo,"",@"SHT_NOTE"
	.sectionflags	@"SHF_NOTE_NV_CUINFO"
        /*0018*/ 	.short	0x0002
        /*001a*/ 	.short	0x0064
        /*001c*/ 	.short	0x0082
	.zero		2


//--------------------- .nv.info                  --------------------------
	.section	.nv.info,"",@"SHT_CUDA_INFO"
	.align	4


	//----- nvinfo : EIATTR_REGCOUNT
	.align		4
        /*0000*/ 	.byte	0x04, 0x2f
        /*0002*/ 	.short	(.L_1 - .L_0)
	.align		4
.L_0:
        /*0004*/ 	.word	index@(_Z8gpu_sqrtPfi)
        /*0008*/ 	.word	0x0000000c


	//----- nvinfo : EIATTR_FRAME_SIZE
	.align		4
.L_1:
        /*000c*/ 	.byte	0x04, 0x11
        /*000e*/ 	.short	(.L_3 - .L_2)
	.align		4
.L_2:
        /*0010*/ 	.word	index@($__internal_0_$__cuda_sm20_sqrt_rn_f32_slowpath)
        /*0014*/ 	.word	0x00000000


	//----- nvinfo : EIATTR_FRAME_SIZE
	.align		4
.L_3:
        /*0018*/ 	.byte	0x04, 0x11
        /*001a*/ 	.short	(.L_5 - .L_4)
	.align		4
.L_4:
        /*001c*/ 	.word	index@(_Z8gpu_sqrtPfi)
        /*0020*/ 	.word	0x00000000


	//----- nvinfo : EIATTR_MIN_STACK_SIZE
	.align		4
.L_5:
        /*0024*/ 	.byte	0x04, 0x12
        /*0026*/ 	.short	(.L_7 - .L_6)
	.align		4
.L_6:
        /*0028*/ 	.word	index@(_Z8gpu_sqrtPfi)
        /*002c*/ 	.word	0x00000000
.L_7:


//--------------------- .nv.compat                --------------------------
	.section	.nv.compat,"",@"SHT_CUDA_COMPAT_INFO"
	.align	4
        /*0000*/ 	.byte	0x02, 0x09, 0x00, 0x00, 0x02, 0x02, 0x01, 0x00, 0x02, 0x05, 0x05, 0x00, 0x03, 0x07, 0x01, 0x01
        /*0010*/ 	.byte	0x02, 0x03, 0x00, 0x00, 0x02, 0x06, 0x01, 0x00, 0x04, 0x0b, 0x08, 0x00, 0x01, 0x00, 0x00, 0x00
        /*0020*/ 	.byte	0x00, 0x00, 0x00, 0x00


//--------------------- .nv.info._Z8gpu_sqrtPfi   --------------------------
	.section	.nv.info._Z8gpu_sqrtPfi,"",@"SHT_CUDA_INFO"
	.sectionflags	@""
	.align	4


	//----- nvinfo : EIATTR_CUDA_API_VERSION
	.align		4
        /*0000*/ 	.byte	0x04, 0x37
        /*0002*/ 	.short	(.L_9 - .L_8)
.L_8:
        /*0004*/ 	.word	0x00000082


	//----- nvinfo : EIATTR_KPARAM_INFO
	.align		4
.L_9:
        /*0008*/ 	.byte	0x04, 0x17
        /*000a*/ 	.short	(.L_11 - .L_10)
.L_10:
        /*000c*/ 	.word	0x00000000
        /*0010*/ 	.short	0x0001
        /*0012*/ 	.short	0x0008
        /*0014*/ 	.byte	0x00, 0xf0, 0x11, 0x00


	//----- nvinfo : EIATTR_KPARAM_INFO
	.align		4
.L_11:
        /*0018*/ 	.byte	0x04, 0x17
        /*001a*/ 	.short	(.L_13 - .L_12)
.L_12:
        /*001c*/ 	.word	0x00000000
        /*0020*/ 	.short	0x0000
        /*0022*/ 	.short	0x0000
        /*0024*/ 	.byte	0x00, 0xf5, 0x21, 0x00


	//----- nvinfo : EIATTR_SPARSE_MMA_MASK
	.align		4
.L_13:
        /*0028*/ 	.byte	0x03, 0x50
        /*002a*/ 	.short	0x0000


	//----- nvinfo : EIATTR_MAXREG_COUNT
	.align		4
        /*002c*/ 	.byte	0x03, 0x1b
        /*002e*/ 	.short	0x00ff


	//----- nvinfo : EIATTR_MERCURY_ISA_VERSION
	.align		4
        /*0030*/ 	.byte	0x03, 0x5f
        /*0032*/ 	.short	0x0101


	//----- nvinfo : EIATTR_VRC_CTA_INIT_COUNT
	.align		4
        /*0034*/ 	.byte	0x02, 0x4a
	.zero		1
	.zero		1


	//----- nvinfo : EIATTR_EXIT_INSTR_OFFSETS
	.align		4
        /*0038*/ 	.byte	0x04, 0x1c
        /*003a*/ 	.short	(.L_15 - .L_14)


	//   ....[0]....
.L_14:
        /*003c*/ 	.word	0x00000070


	//   ....[1]....
        /*0040*/ 	.word	0x000001b0


	//----- nvinfo : EIATTR_CRS_STACK_SIZE
	.align		4
.L_15:
        /*0044*/ 	.byte	0x04, 0x1e
        /*0046*/ 	.short	(.L_17 - .L_16)
.L_16:
        /*0048*/ 	.word	0x00000000


	//----- nvinfo : EIATTR_CBANK_PARAM_SIZE
	.align		4
.L_17:
        /*004c*/ 	.byte	0x03, 0x19
        /*004e*/ 	.short	0x000c


	//----- nvinfo : EIATTR_PARAM_CBANK
	.align		4
        /*0050*/ 	.byte	0x04, 0x0a
        /*0052*/ 	.short	(.L_19 - .L_18)
	.align		4
.L_18:
        /*0054*/ 	.word	index@(.nv.constant0._Z8gpu_sqrtPfi)
        /*0058*/ 	.short	0x0380
        /*005a*/ 	.short	0x000c


	//----- nvinfo : EIATTR_SW_WAR
	.align		4
.L_19:
        /*005c*/ 	.byte	0x04, 0x36
        /*005e*/ 	.short	(.L_21 - .L_20)
.L_20:
        /*0060*/ 	.word	0x00000008
.L_21:


//--------------------- .nv.callgraph             --------------------------
	.section	.nv.callgraph,"",@"SHT_CUDA_CALLGRAPH"
	.align	4
	.sectionentsize	8
	.align		4
        /*0000*/ 	.word	0x00000000
	.align		4
        /*0004*/ 	.word	0xffffffff
	.align		4
        /*0008*/ 	.word	0x00000000
	.align		4
        /*000c*/ 	.word	0xfffffffe
	.align		4
        /*0010*/ 	.word	0x00000000
	.align		4
        /*0014*/ 	.word	0xfffffffd
	.align		4
        /*0018*/ 	.word	0x00000000
	.align		4
        /*001c*/ 	.word	0xfffffffc


//--------------------- .text._Z8gpu_sqrtPfi      --------------------------
	.section	.text._Z8gpu_sqrtPfi,"ax",@progbits
	.align	128
        .global         _Z8gpu_sqrtPfi
        .type           _Z8gpu_sqrtPfi,@function
        .size           _Z8gpu_sqrtPfi,(.L_x_5 - _Z8gpu_sqrtPfi)
        .other          _Z8gpu_sqrtPfi,@"STO_CUDA_ENTRY STV_DEFAULT"
_Z8gpu_sqrtPfi:
.text._Z8gpu_sqrtPfi:
[----:B------:R-:W-:Y:S01]  /*0000*/  LDC R1, c[0x0][0x37c] ;  /* 0x0000df00ff017b82 */ /* 0x000fe20000000800 */
[----:B------:R-:W0:Y:S07]  /*0010*/  S2R R0, SR_TID.X ;  /* 0x0000000000007919 */ /* 0x000e2e0000002100 */
[----:B------:R-:W0:Y:S01]  /*0020*/  S2UR UR4, SR_CTAID.X ;  /* 0x00000000000479c3 */ /* 0x000e220000002500 */
[----:B------:R-:W1:Y:S07]  /*0030*/  LDCU UR5, c[0x0][0x388] ;  /* 0x00007100ff0577ac */ /* 0x000e6e0008000800 */
[----:B------:R-:W0:Y:S02]  /*0040*/  LDC R5, c[0x0][0x360] ;  /* 0x0000d800ff057b82 */ /* 0x000e240000000800 */
[----:B0-----:R-:W-:-:S05]  /*0050*/  IMAD R5, R5, UR4, R0 ;  /* 0x0000000405057c24 */ /* 0x001fca000f8e0200 */
[----:B-1----:R-:W-:-:S13]  /*0060*/  ISETP.GE.AND P0, PT, R5, UR5, PT ;  /* 0x0000000505007c0c */ /* 0x002fda000bf06270 */
[----:B------:R-:W-:Y:S05]  /*0070*/  @P0 EXIT ;  /* 0x000000000000094d */ /* 0x000fea0003800000 */
[----:B------:R-:W0:Y:S01]  /*0080*/  LDC.64 R2, c[0x0][0x380] ;  /* 0x0000e000ff027b82 */ /* 0x000e220000000a00 */
[----:B------:R-:W1:Y:S01]  /*0090*/  LDCU.64 UR4, c[0x0][0x358] ;  /* 0x00006b00ff0477ac */ /* 0x000e620008000a00 */
[----:B0-----:R-:W-:-:S05]  /*00a0*/  IMAD.WIDE R2, R5, 0x4, R2 ;  /* 0x0000000405027825 */ /* 0x001fca00078e0202 */
[----:B-1----:R-:W2:Y:S01]  /*00b0*/  LDG.E R0, desc[UR4][R2.64] ;  /* 0x0000000402007981 */ /* 0x002ea2000c1e1900 */
[----:B------:R-:W-:Y:S01]  /*00c0*/  BSSY.RECONVERGENT B0, `(.L_x_0) ;  /* 0x000000d000007945 */ /* 0x000fe20003800200 */
[----:B--2---:R-:W-:Y:S01]  /*00d0*/  IADD3 R4, PT, PT, R0, -0xd000000, RZ ;  /* 0xf300000000047810 */ /* 0x004fe20007ffe0ff */
[----:B------:R0:W1:Y:S03]  /*00e0*/  MUFU.RSQ R5, R0 ;  /* 0x0000000000057308 */ /* 0x0000660000001400 */
[----:B------:R-:W-:-:S13]  /*00f0*/  ISETP.GT.U32.AND P0, PT, R4, 0x727fffff, PT ;  /* 0x727fffff0400780c */ /* 0x000fda0003f04070 */
[----:B0-----:R-:W-:Y:S05]  /*0100*/  @!P0 BRA `(.L_x_1) ;  /* 0x0000000000108947 */ /* 0x001fea0003800000 */
[----:B------:R-:W-:-:S07]  /*0110*/  MOV R9, 0x130 ;  /* 0x0000013000097802 */ /* 0x000fce0000000f00 */
[----:B-1----:R-:W-:Y:S05]  /*0120*/  CALL.REL.NOINC `($__internal_0_$__cuda_sm20_sqrt_rn_f32_slowpath) ;  /* 0x0000000000247944 */ /* 0x002fea0003c00000 */
[----:B------:R-:W-:Y:S01]  /*0130*/  MOV R5, R0 ;  /* 0x0000000000057202 */ /* 0x000fe20000000f00 */
[----:B------:R-:W-:Y:S06]  /*0140*/  BRA `(.L_x_2) ;  /* 0x0000000000107947 */ /* 0x000fec0003800000 */
.L_x_1:
[----:B-1----:R-:W-:Y:S01]  /*0150*/  FMUL.FTZ R7, R0, R5 ;  /* 0x0000000500077220 */ /* 0x002fe20000410000 */
[----:B------:R-:W-:-:S03]  /*0160*/  FMUL.FTZ R5, R5, 0.5 ;  /* 0x3f00000005057820 */ /* 0x000fc60000410000 */
[----:B------:R-:W-:-:S04]  /*0170*/  FFMA R0, -R7, R7, R0 ;  /* 0x0000000707007223 */ /* 0x000fc80000000100 */
[----:B------:R-:W-:-:S07]  /*0180*/  FFMA R5, R0, R5, R7 ;  /* 0x0000000500057223 */ /* 0x000fce0000000007 */
.L_x_2:
[----:B------:R-:W-:Y:S05]  /*0190*/  BSYNC.RECONVERGENT B0 ;  /* 0x0000000000007941 */ /* 0x000fea0003800200 */
.L_x_0:
[----:B------:R-:W-:Y:S01]  /*01a0*/  STG.E desc[UR4][R2.64], R5 ;  /* 0x0000000502007986 */ /* 0x000fe2000c101904 */
[----:B------:R-:W-:Y:S05]  /*01b0*/  EXIT ;  /* 0x000000000000794d */ /* 0x000fea0003800000 */
        .weak           $__internal_0_$__cuda_sm20_sqrt_rn_f32_slowpath
        .type           $__internal_0_$__cuda_sm20_sqrt_rn_f32_slowpath,@function
        .size           $__internal_0_$__cuda_sm20_sqrt_rn_f32_slowpath,(.L_x_5 - $__internal_0_$__cuda_sm20_sqrt_rn_f32_slowpath)
$__internal_0_$__cuda_sm20_sqrt_rn_f32_slowpath:
[----:B------:R-:W-:-:S13]  /*01c0*/  LOP3.LUT P0, RZ, R0, 0x7fffffff, RZ, 0xc0, !PT ;  /* 0x7fffffff00ff7812 */ /* 0x000fda000780c0ff */
[----:B------:R-:W-:Y:S01]  /*01d0*/  @!P0 MOV R4, R0 ;  /* 0x0000000000048202 */ /* 0x000fe20000000f00 */
[----:B------:R-:W-:Y:S06]  /*01e0*/  @!P0 BRA `(.L_x_3) ;  /* 0x0000000000408947 */ /* 0x000fec0003800000 */
[----:B------:R-:W-:-:S13]  /*01f0*/  FSETP.GEU.FTZ.AND P0, PT, R0, RZ, PT ;  /* 0x000000ff0000720b */ /* 0x000fda0003f1e000 */
[----:B------:R-:W-:Y:S01]  /*0200*/  @!P0 MOV R4, 0x7fffffff ;  /* 0x7fffffff00048802 */ /* 0x000fe20000000f00 */
[----:B------:R-:W-:Y:S06]  /*0210*/  @!P0 BRA `(.L_x_3) ;  /* 0x0000000000348947 */ /* 0x000fec0003800000 */
[----:B------:R-:W-:-:S13]  /*0220*/  FSETP.GTU.FTZ.AND P0, PT, |R0|, +INF , PT ;  /* 0x7f8000000000780b */ /* 0x000fda0003f1c200 */
[----:B------:R-:W-:Y:S01]  /*0230*/  @P0 FADD.FTZ R4, R0, 1 ;  /* 0x3f80000000040421 */ /* 0x000fe20000010000 */
[----:B------:R-:W-:Y:S06]  /*0240*/  @P0 BRA `(.L_x_3) ;  /* 0x0000000000280947 */ /* 0x000fec0003800000 */
[----:B------:R-:W-:-:S13]  /*0250*/  FSETP.NEU.FTZ.AND P0, PT, |R0|, +INF , PT ;  /* 0x7f8000000000780b */ /* 0x000fda0003f1d200 */
[----:B------:R-:W-:-:S04]  /*0260*/  @P0 FFMA R5, R0, 1.84467440737095516160e+19, RZ ;  /* 0x5f80000000050823 */ /* 0x000fc800000000ff */
[----:B------:R-:W0:Y:S02]  /*0270*/  @P0 MUFU.RSQ R4, R5 ;  /* 0x0000000500040308 */ /* 0x000e240000001400 */
[----:B0-----:R-:W-:Y:S01]  /*0280*/  @P0 FMUL.FTZ R6, R5, R4 ;  /* 0x0000000405060220 */ /* 0x001fe20000410000 */
[----:B------:R-:W-:Y:S01]  /*0290*/  @P0 FMUL.FTZ R8, R4, 0.5 ;  /* 0x3f00000004080820 */ /* 0x000fe20000410000 */
[----:B------:R-:W-:Y:S02]  /*02a0*/  @!P0 MOV R4, R0 ;  /* 0x0000000000048202 */ /* 0x000fe40000000f00 */
[----:B------:R-:W-:-:S04]  /*02b0*/  @P0 FADD.FTZ R7, -R6, -RZ ;  /* 0x800000ff06070221 */ /* 0x000fc80000010100 */
[----:B------:R-:W-:-:S04]  /*02c0*/  @P0 FFMA R7, R6, R7, R5 ;  /* 0x0000000706070223 */ /* 0x000fc80000000005 */
[----:B------:R-:W-:-:S04]  /*02d0*/  @P0 FFMA R7, R7, R8, R6 ;  /* 0x0000000807070223 */ /* 0x000fc80000000006 */
[----:B------:R-:W-:-:S07]  /*02e0*/  @P0 FMUL.FTZ R4, R7, 2.3283064365386962891e-10 ;  /* 0x2f80000007040820 */ /* 0x000fce0000410000 */
.L_x_3:
[----:B------:R-:W-:Y:S01]  /*02f0*/  HFMA2 R5, -RZ, RZ, 0, 0 ;  /* 0x00000000ff057431 */ /* 0x000fe200000001ff */
[----:B------:R-:W-:Y:S02]  /*0300*/  MOV R0, R4 ;  /* 0x0000000400007202 */ /* 0x000fe40000000f00 */
[----:B------:R-:W-:-:S04]  /*0310*/  MOV R4, R9 ;  /* 0x0000000900047202 */ /* 0x000fc80000000f00 */
[----:B------:R-:W-:Y:S05]  /*0320*/  RET.REL.NODEC R4 `(_Z8gpu_sqrtPfi) ;  /* 0xfffffffc04347950 */ /* 0x000fea0003c3ffff */
.L_x_4:
[----:B------:R-:W-:-:S00]  /*0330*/  BRA `(.L_x_4) ;  /* 0xfffffffc00fc7947 */ /* 0x000fc0000383ffff */
[----:B------:R-:W-:-:S00]  /*0340*/  NOP ;  /* 0x0000000000007918 */ /* 0x000fc00000000000 */
        /* <DEDUP_REMOVED lines=11> */
.L_x_5:


//--------------------- .nv.shared.reserved.0     --------------------------
	.section	.nv.shared.reserved.0,"aw",@nobits
	.weak		__nv_reservedSMEM_offset_0_alias
	.size		__nv_reservedSMEM_offset_0_alias, 0, 64
	.other		__nv_reservedSMEM_offset_0_alias,@"STO_CUDA_RESERVED_SHARED STV_DEFAULT"
__nv_reservedSMEM_offset_0_alias:
	.zero		0
	.zero		64


//--------------------- .nv.constant0._Z8gpu_sqrtPfi --------------------------
	.section	.nv.constant0._Z8gpu_sqrtPfi,"a",@progbits
	.sectionflags	@""
	.align	4
.nv.constant0._Z8gpu_sqrtPfi:
	.zero		908


//--------------------- SYMBOLS --------------------------

	.type		.nv.reservedSmem.offset0,@object
	.size		.nv.reservedSmem.offset0,0x4
